	.headerflags	@"EF_CUDA_TEXMODE_UNIFIED EF_CUDA_64BIT_ADDRESS EF_CUDA_ACCELERATORS EF_CUDA_SM90 EF_CUDA_VIRTUAL_SM(EF_CUDA_SM90)"
	.elftype	@"ET_EXEC"


//--------------------- .nv.info                  --------------------------
	.section	.nv.info,"",@"SHT_CUDA_INFO"
	.align	4


	//----- nvinfo : EIATTR_REGCOUNT
	.align		4
        /*0000*/ 	.byte	0x04, 0x2f
        /*0002*/ 	.short	(.L_3 - .L_2)
	.align		4
.L_2:
        /*0004*/ 	.word	index@(triton_poi_fused__native_batch_norm_legit_no_training_add_convolution_elu_repeat_0)
        /*0008*/ 	.word	0x0000001a


	//----- nvinfo : EIATTR_MIN_STACK_SIZE
	.align		4
.L_3:
        /*000c*/ 	.byte	0x04, 0x12
        /*000e*/ 	.short	(.L_5 - .L_4)
	.align		4
.L_4:
        /*0010*/ 	.word	index@(triton_poi_fused__native_batch_norm_legit_no_training_add_convolution_elu_repeat_0)
        /*0014*/ 	.word	0x00000000


	//----- nvinfo : EIATTR_FRAME_SIZE
	.align		4
.L_5:
        /*0018*/ 	.byte	0x04, 0x11
        /*001a*/ 	.short	(.L_7 - .L_6)
	.align		4
.L_6:
        /*001c*/ 	.word	index@(triton_poi_fused__native_batch_norm_legit_no_training_add_convolution_elu_repeat_0)
        /*0020*/ 	.word	0x00000000


	//----- nvinfo : EIATTR_MIN_STACK_SIZE
	.align		4
.L_7:
        /*0024*/ 	.byte	0x04, 0x12
        /*0026*/ 	.short	(.L_9 - .L_8)
	.align		4
.L_8:
        /*0028*/ 	.word	index@(triton_poi_fused__native_batch_norm_legit_no_training_add_convolution_elu_repeat_0)
        /*002c*/ 	.word	0x00000000
.L_9:


//--------------------- .nv.info.triton_poi_fused__native_batch_norm_legit_no_training_add_convolution_elu_repeat_0 --------------------------
	.section	.nv.info.triton_poi_fused__native_batch_norm_legit_no_training_add_convolution_elu_repeat_0,"",@"SHT_CUDA_INFO"
	.sectionflags	@""
	.align	4


	//----- nvinfo : EIATTR_CUDA_API_VERSION
	.align		4
        /*0000*/ 	.byte	0x04, 0x37
        /*0002*/ 	.short	(.L_11 - .L_10)
.L_10:
        /*0004*/ 	.word	0x0000007c


	//----- nvinfo : EIATTR_KPARAM_INFO
	.align		4
.L_11:
        /*0008*/ 	.byte	0x04, 0x17
        /*000a*/ 	.short	(.L_13 - .L_12)
.L_12:
        /*000c*/ 	.word	0x00000000
        /*0010*/ 	.short	0x0008
        /*0012*/ 	.short	0x0040
        /*0014*/ 	.byte	0x00, 0xf0, 0x11, 0x00


	//----- nvinfo : EIATTR_KPARAM_INFO
	.align		4
.L_13:
        /*0018*/ 	.byte	0x04, 0x17
        /*001a*/ 	.short	(.L_15 - .L_14)
.L_14:
        /*001c*/ 	.word	0x00000000
        /*0020*/ 	.short	0x0007
        /*0022*/ 	.short	0x0038
        /*0024*/ 	.byte	0x00, 0xf4, 0x21, 0x00


	//----- nvinfo : EIATTR_KPARAM_INFO
	.align		4
.L_15:
        /*0028*/ 	.byte	0x04, 0x17
        /*002a*/ 	.short	(.L_17 - .L_16)
.L_16:
        /*002c*/ 	.word	0x00000000
        /*0030*/ 	.short	0x0006
        /*0032*/ 	.short	0x0030
        /*0034*/ 	.byte	0x00, 0xf4, 0x21, 0x00


	//----- nvinfo : EIATTR_KPARAM_INFO
	.align		4
.L_17:
        /*0038*/ 	.byte	0x04, 0x17
        /*003a*/ 	.short	(.L_19 - .L_18)
.L_18:
        /*003c*/ 	.word	0x00000000
        /*0040*/ 	.short	0x0005
        /*0042*/ 	.short	0x0028
        /*0044*/ 	.byte	0x00, 0xf4, 0x21, 0x00


	//----- nvinfo : EIATTR_KPARAM_INFO
	.align		4
.L_19:
        /*0048*/ 	.byte	0x04, 0x17
        /*004a*/ 	.short	(.L_21 - .L_20)
.L_20:
        /*004c*/ 	.word	0x00000000
        /*0050*/ 	.short	0x0004
        /*0052*/ 	.short	0x0020
        /*0054*/ 	.byte	0x00, 0xf4, 0x21, 0x00


	//----- nvinfo : EIATTR_KPARAM_INFO
	.align		4
.L_21:
        /*0058*/ 	.byte	0x04, 0x17
        /*005a*/ 	.short	(.L_23 - .L_22)
.L_22:
        /*005c*/ 	.word	0x00000000
        /*0060*/ 	.short	0x0003
        /*0062*/ 	.short	0x0018
        /*0064*/ 	.byte	0x00, 0xf4, 0x21, 0x00


	//----- nvinfo : EIATTR_KPARAM_INFO
	.align		4
.L_23:
        /*0068*/ 	.byte	0x04, 0x17
        /*006a*/ 	.short	(.L_25 - .L_24)
.L_24:
        /*006c*/ 	.word	0x00000000
        /*0070*/ 	.short	0x0002
        /*0072*/ 	.short	0x0010
        /*0074*/ 	.byte	0x00, 0xf4, 0x21, 0x00


	//----- nvinfo : EIATTR_KPARAM_INFO
	.align		4
.L_25:
        /*0078*/ 	.byte	0x04, 0x17
        /*007a*/ 	.short	(.L_27 - .L_26)
.L_26:
        /*007c*/ 	.word	0x00000000
        /*0080*/ 	.short	0x0001
        /*0082*/ 	.short	0x0008
        /*0084*/ 	.byte	0x00, 0xf4, 0x21, 0x00


	//----- nvinfo : EIATTR_KPARAM_INFO
	.align		4
.L_27:
        /*0088*/ 	.byte	0x04, 0x17
        /*008a*/ 	.short	(.L_29 - .L_28)
.L_28:
        /*008c*/ 	.word	0x00000000
        /*0090*/ 	.short	0x0000
        /*0092*/ 	.short	0x0000
        /*0094*/ 	.byte	0x00, 0xf4, 0x21, 0x00


	//----- nvinfo : EIATTR_SPARSE_MMA_MASK
	.align		4
.L_29:
        /*0098*/ 	.byte	0x03, 0x50
        /*009a*/ 	.short	0x0000


	//----- nvinfo : EIATTR_MAXREG_COUNT
	.align		4
        /*009c*/ 	.byte	0x03, 0x1b
        /*009e*/ 	.short	0x00ff


	//----- nvinfo : EIATTR_EXIT_INSTR_OFFSETS
	.align		4
        /*00a0*/ 	.byte	0x04, 0x1c
        /*00a2*/ 	.short	(.L_31 - .L_30)


	//   ....[0]....
.L_30:
        /*00a4*/ 	.word	0x000007e0


	//----- nvinfo : EIATTR_REQNTID
	.align		4
.L_31:
        /*00a8*/ 	.byte	0x04, 0x10
        /*00aa*/ 	.short	(.L_33 - .L_32)
.L_32:
        /*00ac*/ 	.word	0x00000100
        /*00b0*/ 	.word	0x00000001
        /*00b4*/ 	.word	0x00000001


	//----- nvinfo : EIATTR_CBANK_PARAM_SIZE
	.align		4
.L_33:
        /*00b8*/ 	.byte	0x03, 0x19
        /*00ba*/ 	.short	0x0044


	//----- nvinfo : EIATTR_PARAM_CBANK
	.align		4
        /*00bc*/ 	.byte	0x04, 0x0a
        /*00be*/ 	.short	(.L_35 - .L_34)
	.align		4
.L_34:
        /*00c0*/ 	.word	index@(.nv.constant0.triton_poi_fused__native_batch_norm_legit_no_training_add_convolution_elu_repeat_0)
        /*00c4*/ 	.short	0x0210
        /*00c6*/ 	.short	0x0044


	//----- nvinfo : EIATTR_SW_WAR
	.align		4
.L_35:
        /*00c8*/ 	.byte	0x04, 0x36
        /*00ca*/ 	.short	(.L_37 - .L_36)
.L_36:
        /*00cc*/ 	.word	0x00000008
.L_37:


//--------------------- .nv.callgraph             --------------------------
	.section	.nv.callgraph,"",@"SHT_CUDA_CALLGRAPH"
	.align	4
	.sectionentsize	8
	.align		4
        /*0000*/ 	.word	0x00000000
	.align		4
        /*0004*/ 	.word	0xffffffff
	.align		4
        /*0008*/ 	.word	0x00000000
	.align		4
        /*000c*/ 	.word	0xfffffffe
	.align		4
        /*0010*/ 	.word	0x00000000
	.align		4
        /*0014*/ 	.word	0xfffffffd
	.align		4
        /*0018*/ 	.word	0x00000000
	.align		4
        /*001c*/ 	.word	0xfffffffc


//--------------------- .nv.constant4             --------------------------
	.section	.nv.constant4,"a",@progbits
	.align	8
	.align		8
.nv.constant4:
        /*0000*/ 	.dword	_$_str
	.align		8
        /*0008*/ 	.dword	_$_str_$_2


//--------------------- .text.triton_poi_fused__native_batch_norm_legit_no_training_add_convolution_elu_repeat_0 --------------------------
	.section	.text.triton_poi_fused__native_batch_norm_legit_no_training_add_convolution_elu_repeat_0,"ax",@progbits
	.align	128
        .global         triton_poi_fused__native_batch_norm_legit_no_training_add_convolution_elu_repeat_0
        .type           triton_poi_fused__native_batch_norm_legit_no_training_add_convolution_elu_repeat_0,@function
        .size           triton_poi_fused__native_batch_norm_legit_no_training_add_convolution_elu_repeat_0,(.L_x_1 - triton_poi_fused__native_batch_norm_legit_no_training_add_convolution_elu_repeat_0)
        .other          triton_poi_fused__native_batch_norm_legit_no_training_add_convolution_elu_repeat_0,@"STO_CUDA_ENTRY STV_DEFAULT"
triton_poi_fused__native_batch_norm_legit_no_training_add_convolution_elu_repeat_0:
.text.triton_poi_fused__native_batch_norm_legit_no_training_add_convolution_elu_repeat_0:
[----:B------:R-:W-:Y:S01]  /*0000*/  LDC R1, c[0x0][0x28] ;  /* 0x00000a00ff017b82 */ /* 0x000fe20000000800 */
[----:B------:R-:W1:Y:S07]  /*0010*/  S2R R0, SR_TID.X ;  /* 0x0000000000007919 */ /* 0x000e6e0000002100 */
[----:B------:R-:W2:Y:S01]  /*0020*/  LDC.64 R10, c[0x0][0x230] ;  /* 0x00008c00ff0a7b82 */ /* 0x000ea20000000a00 */
[----:B------:R-:W-:Y:S01]  /*0030*/  ULDC.64 UR4, c[0x0][0x208] ;  /* 0x0000820000047ab9 */ /* 0x000fe20000000a00 */
[----:B------:R-:W3:Y:S06]  /*0040*/  S2R R2, SR_CTAID.X ;  /* 0x0000000000027919 */ /* 0x000eec0000002500 */
[----:B------:R-:W4:Y:S08]  /*0050*/  LDC.64 R18, c[0x0][0x220] ;  /* 0x00008800ff127b82 */ /* 0x000f300000000a00 */
[----:B------:R-:W5:Y:S08]  /*0060*/  LDC.64 R20, c[0x0][0x210] ;  /* 0x00008400ff147b82 */ /* 0x000f700000000a00 */
[----:B------:R-:W2:Y:S01]  /*0070*/  LDC.64 R16, c[0x0][0x228] ;  /* 0x00008a00ff107b82 */ /* 0x000ea20000000a00 */
[----:B-1----:R-:W-:-:S07]  /*0080*/  SHF.L.U32 R0, R0, 0x1, RZ ;  /* 0x0000000100007819 */ /* 0x002fce00000006ff */
[----:B------:R-:W1:Y:S01]  /*0090*/  LDC.64 R8, c[0x0][0x240] ;  /* 0x00009000ff087b82 */ /* 0x000e620000000a00 */
[----:B------:R-:W-:-:S04]  /*00a0*/  LOP3.LUT R3, R0, 0x1fe, RZ, 0xc0, !PT ;  /* 0x000001fe00037812 */ /* 0x000fc800078ec0ff */
[----:B---3--:R-:W-:-:S03]  /*00b0*/  LEA R0, R2, R3, 0x9 ;  /* 0x0000000302007211 */ /* 0x008fc600078e48ff */
[----:B------:R-:W3:Y:S01]  /*00c0*/  LDC.64 R6, c[0x0][0x238] ;  /* 0x00008e00ff067b82 */ /* 0x000ee20000000a00 */
[----:B------:R-:W-:-:S04]  /*00d0*/  SHF.R.S32.HI R3, RZ, 0x1f, R0 ;  /* 0x0000001fff037819 */ /* 0x000fc80000011400 */
[----:B------:R-:W-:-:S04]  /*00e0*/  LEA.HI R12, R3, R0, RZ, 0x12 ;  /* 0x00000000030c7211 */ /* 0x000fc800078f90ff */
[----:B------:R-:W-:-:S04]  /*00f0*/  SHF.R.S32.HI R3, RZ, 0x12, R12 ;  /* 0x00000012ff037819 */ /* 0x000fc8000001140c */
[----:B------:R-:W-:-:S04]  /*0100*/  SHF.R.S32.HI R4, RZ, 0xf, R3 ;  /* 0x0000000fff047819 */ /* 0x000fc80000011403 */
[----:B------:R-:W-:-:S04]  /*0110*/  LOP3.LUT R4, R4, 0xffff, RZ, 0xc0, !PT ;  /* 0x0000ffff04047812 */ /* 0x000fc800078ec0ff */
[----:B------:R-:W-:-:S04]  /*0120*/  LEA.HI R4, R4, R3, RZ, 0x14 ;  /* 0x0000000304047211 */ /* 0x000fc800078fa0ff */
[----:B------:R-:W-:-:S04]  /*0130*/  LOP3.LUT R4, R4, 0xfff0, RZ, 0xc0, !PT ;  /* 0x0000fff004047812 */ /* 0x000fc800078ec0ff */
[----:B------:R-:W-:-:S04]  /*0140*/  IADD3 R4, RZ, -R4, RZ ;  /* 0x80000004ff047210 */ /* 0x000fc80007ffe0ff */
[----:B------:R-:W-:-:S04]  /*0150*/  PRMT R4, R4, 0x7710, RZ ;  /* 0x0000771004047816 */ /* 0x000fc800000000ff */
[----:B------:R-:W-:Y:S02]  /*0160*/  IADD3 R3, R3, R4, RZ ;  /* 0x0000000403037210 */ /* 0x000fe40007ffe0ff */
[----:B------:R-:W1:Y:S02]  /*0170*/  LDC.64 R4, c[0x0][0x248] ;  /* 0x00009200ff047b82 */ /* 0x000e640000000a00 */
[----:B------:R-:W-:-:S05]  /*0180*/  PRMT R15, R3, 0x9910, RZ ;  /* 0x00009910030f7816 */ /* 0x000fca00000000ff */
[----:B--2---:R-:W-:-:S06]  /*0190*/  IMAD.WIDE R10, R15, 0x4, R10 ;  /* 0x000000040f0a7825 */ /* 0x004fcc00078e020a */
[----:B------:R-:W2:Y:S01]  /*01a0*/  LDG.E.EL R10, desc[UR4][R10.64] ;  /* 0x000000040a0a7981 */ /* 0x000ea2000c2e1900 */
[----:B------:R-:W-:Y:S01]  /*01b0*/  SHF.R.S32.HI R13, RZ, 0x16, R2 ;  /* 0x00000016ff0d7819 */ /* 0x000fe20000011402 */
[----:B----4-:R-:W-:-:S03]  /*01c0*/  IMAD.WIDE R18, R15, 0x4, R18 ;  /* 0x000000040f127825 */ /* 0x010fc600078e0212 */
[----:B------:R-:W-:Y:S01]  /*01d0*/  SGXT R13, R13, 0x1 ;  /* 0x000000010d0d781a */ /* 0x000fe20000000200 */
[----:B-----5:R-:W-:Y:S01]  /*01e0*/  IMAD.WIDE R2, R0, 0x4, R20 ;  /* 0x0000000400027825 */ /* 0x020fe200078e0214 */
[----:B------:R-:W-:Y:S02]  /*01f0*/  LOP3.LUT R21, R12, 0xfffc0000, RZ, 0xc0, !PT ;  /* 0xfffc00000c157812 */ /* 0x000fe400078ec0ff */
[----:B------:R-:W-:Y:S01]  /*0200*/  LEA.HI R14, R13, R0, RZ, 0x16 ;  /* 0x000000000d0e7211 */ /* 0x000fe200078fb0ff */
[C---:B0-----:R-:W-:Y:S01]  /*0210*/  IMAD.WIDE R16, R15.reuse, 0x4, R16 ;  /* 0x000000040f107825 */ /* 0x041fe200078e0210 */
[----:B------:R-:W4:Y:S01]  /*0220*/  LDG.E.EL R11, desc[UR4][R18.64] ;  /* 0x00000004120b7981 */ /* 0x000f22000c2e1900 */
[----:B------:R-:W-:Y:S02]  /*0230*/  IADD3 R21, R0, -R21, RZ ;  /* 0x8000001500157210 */ /* 0x000fe40007ffe0ff */
[----:B------:R-:W-:Y:S01]  /*0240*/  SHF.R.S32.HI R20, RZ, 0x16, R14 ;  /* 0x00000016ff147819 */ /* 0x000fe2000001140e */
[----:B------:R-:W4:Y:S01]  /*0250*/  LDG.E.64 R12, desc[UR4][R2.64] ;  /* 0x00000004020c7981 */ /* 0x000f22000c1e1b00 */
[----:B---3--:R-:W-:-:S02]  /*0260*/  IMAD.WIDE R6, R15, 0x4, R6 ;  /* 0x000000040f067825 */ /* 0x008fc400078e0206 */
[----:B------:R-:W-:Y:S01]  /*0270*/  LEA R23, R20, R21, 0x12 ;  /* 0x0000001514177211 */ /* 0x000fe200078e90ff */
[----:B------:R0:W3:Y:S01]  /*0280*/  LDG.E.EL R14, desc[UR4][R16.64] ;  /* 0x00000004100e7981 */ /* 0x0000e2000c2e1900 */
[----:B-1----:R-:W-:-:S03]  /*0290*/  IMAD.WIDE R20, R15, 0x4, R8 ;  /* 0x000000040f147825 */ /* 0x002fc600078e0208 */
[----:B------:R4:W5:Y:S01]  /*02a0*/  LDG.E.EL R8, desc[UR4][R6.64] ;  /* 0x0000000406087981 */ /* 0x000962000c2e1900 */
[----:B------:R-:W-:-:S03]  /*02b0*/  IMAD.WIDE R4, R23, 0x4, R4 ;  /* 0x0000000417047825 */ /* 0x000fc600078e0204 */
[----:B------:R-:W5:Y:S04]  /*02c0*/  LDG.E.EL R21, desc[UR4][R20.64] ;  /* 0x0000000414157981 */ /* 0x000f68000c2e1900 */
[----:B------:R-:W5:Y:S01]  /*02d0*/  LDG.E.EL.64 R4, desc[UR4][R4.64] ;  /* 0x0000000404047981 */ /* 0x000f62000c2e1b00 */
[----:B0-----:R-:W-:Y:S01]  /*02e0*/  HFMA2.MMA R16, -RZ, RZ, 1.625, 0 ;  /* 0x3e800000ff107435 */ /* 0x001fe200000001ff */
[----:B------:R-:W-:Y:S01]  /*02f0*/  MOV R19, 0x3ab5ebe6 ;  /* 0x3ab5ebe600137802 */ /* 0x000fe20000000f00 */
[----:B--2---:R-:W-:-:S04]  /*0300*/  FADD R10, R10, 9.9999997473787516356e-06 ;  /* 0x3727c5ac0a0a7421 */ /* 0x004fc80000000000 */
[----:B------:R-:W0:Y:S01]  /*0310*/  MUFU.SQRT R15, R10 ;  /* 0x0000000a000f7308 */ /* 0x000e220000002000 */
[--C-:B----4-:R-:W-:Y:S01]  /*0320*/  FADD R6, R12, R11.reuse ;  /* 0x0000000b0c067221 */ /* 0x110fe20000000000 */
[----:B------:R-:W-:Y:S01]  /*0330*/  FADD R7, R13, R11 ;  /* 0x0000000b0d077221 */ /* 0x000fe20000000000 */
[C---:B0-----:R-:W-:Y:S02]  /*0340*/  FSETP.GT.AND P0, PT, R15.reuse, 8.50705917302346158658e+37, PT ;  /* 0x7e8000000f00780b */ /* 0x041fe40003f04000 */
[C---:B---3--:R-:W-:Y:S01]  /*0350*/  FADD R9, -R14.reuse, R6 ;  /* 0x000000060e097221 */ /* 0x048fe20000000100 */
[C---:B------:R-:W-:Y:S01]  /*0360*/  FSETP.GEU.AND P1, PT, R15.reuse, 1.175494350822287508e-38, PT ;  /* 0x008000000f00780b */ /* 0x040fe20003f2e000 */
[----:B------:R-:W-:Y:S01]  /*0370*/  FADD R14, -R14, R7 ;  /* 0x000000070e0e7221 */ /* 0x000fe20000000100 */
[----:B------:R-:W-:Y:S01]  /*0380*/  FSEL R16, R16, 1, P0 ;  /* 0x3f80000010107808 */ /* 0x000fe20000000000 */
[----:B------:R-:W-:Y:S07]  /*0390*/  STG.E.64 desc[UR4][R2.64], R6 ;  /* 0x0000000602007986 */ /* 0x000fee000c101b04 */
[----:B------:R-:W-:-:S03]  /*03a0*/  @P0 FMUL R15, R15, 0.25 ;  /* 0x3e8000000f0f0820 */ /* 0x000fc60000400000 */
[----:B------:R-:W-:Y:S01]  /*03b0*/  @!P1 FMUL R16, R16, 16777216 ;  /* 0x4b80000010109820 */ /* 0x000fe20000400000 */
[----:B------:R-:W-:-:S06]  /*03c0*/  @!P1 FMUL R15, R15, 16777216 ;  /* 0x4b8000000f0f9820 */ /* 0x000fcc0000400000 */
[----:B------:R-:W0:Y:S02]  /*03d0*/  MUFU.RCP R15, R15 ;  /* 0x0000000f000f7308 */ /* 0x000e240000001000 */
[----:B0-----:R-:W-:-:S04]  /*03e0*/  FMUL R16, R15, R16 ;  /* 0x000000100f107220 */ /* 0x001fc80000400000 */
[-C--:B------:R-:W-:Y:S01]  /*03f0*/  FMUL R9, R9, R16.reuse ;  /* 0x0000001009097220 */ /* 0x080fe20000400000 */
[----:B------:R-:W-:-:S03]  /*0400*/  FMUL R10, R14, R16 ;  /* 0x000000100e0a7220 */ /* 0x000fc60000400000 */
[C-C-:B-----5:R-:W-:Y:S01]  /*0410*/  FFMA R11, R8.reuse, R9, R21.reuse ;  /* 0x00000009080b7223 */ /* 0x160fe20000000015 */
[----:B------:R-:W-:-:S03]  /*0420*/  FFMA R10, R8, R10, R21 ;  /* 0x0000000a080a7223 */ /* 0x000fc60000000015 */
[----:B------:R-:W-:Y:S01]  /*0430*/  FADD R9, R4, R11 ;  /* 0x0000000b04097221 */ /* 0x000fe20000000000 */
[----:B------:R-:W-:-:S03]  /*0440*/  FADD R8, R5, R10 ;  /* 0x0000000a05087221 */ /* 0x000fc60000000000 */
[C---:B------:R-:W-:Y:S01]  /*0450*/  FMUL R12, R9.reuse, 1.4426950216293334961 ;  /* 0x3fb8aa3b090c7820 */ /* 0x040fe20000400000 */
[C---:B------:R-:W-:Y:S01]  /*0460*/  FMUL R14, R8.reuse, 1.4426950216293334961 ;  /* 0x3fb8aa3b080e7820 */ /* 0x040fe20000400000 */
[----:B------:R-:W-:Y:S01]  /*0470*/  FADD.FTZ R13, |R9|, -RZ ;  /* 0x800000ff090d7221 */ /* 0x000fe20000010200 */
[----:B------:R-:W-:-:S03]  /*0480*/  FADD.FTZ R15, |R8|, -RZ ;  /* 0x800000ff080f7221 */ /* 0x000fc60000010200 */
[----:B------:R-:W0:Y:S01]  /*0490*/  FRND R12, R12 ;  /* 0x0000000c000c7307 */ /* 0x000e220000201000 */
[----:B------:R-:W-:Y:S02]  /*04a0*/  FSETP.GEU.AND P0, PT, R13, 0.40999999642372131348, PT ;  /* 0x3ed1eb850d00780b */ /* 0x000fe40003f0e000 */
[----:B------:R-:W-:-:S05]  /*04b0*/  FSETP.GEU.AND P1, PT, R15, 0.40999999642372131348, PT ;  /* 0x3ed1eb850f00780b */ /* 0x000fca0003f2e000 */
[----:B------:R-:W1:Y:S01]  /*04c0*/  FRND R14, R14 ;  /* 0x0000000e000e7307 */ /* 0x000e620000201000 */
[----:B0-----:R-:W-:Y:S02]  /*04d0*/  FSEL R16, R12, RZ, P0 ;  /* 0x000000ff0c107208 */ /* 0x001fe40000000000 */
[----:B------:R-:W-:Y:S02]  /*04e0*/  FSETP.NEU.AND P0, PT, R9, RZ, PT ;  /* 0x000000ff0900720b */ /* 0x000fe40003f0d000 */
[C---:B------:R-:W-:Y:S01]  /*04f0*/  FSETP.NEU.AND P3, PT, R16.reuse, 128, PT ;  /* 0x430000001000780b */ /* 0x040fe20003f6d000 */
[----:B------:R-:W-:Y:S01]  /*0500*/  FFMA.FTZ R13, -R16, 0.693145751953125, R9 ;  /* 0x3f317200100d7823 */ /* 0x000fe20000010109 */
[----:B-1----:R-:W-:-:S03]  /*0510*/  FSEL R15, R14, RZ, P1 ;  /* 0x000000ff0e0f7208 */ /* 0x002fc60000800000 */
[C---:B------:R-:W-:Y:S01]  /*0520*/  FFMA.FTZ R12, -R16.reuse, 1.428606765330187045e-06, R13 ;  /* 0x35bfbe8e100c7823 */ /* 0x040fe2000001010d */
[----:B------:R-:W-:Y:S02]  /*0530*/  FSEL R14, R16, 127, P3 ;  /* 0x42fe0000100e7808 */ /* 0x000fe40001800000 */
[C---:B------:R-:W-:Y:S01]  /*0540*/  FSETP.NEU.AND P2, PT, R15.reuse, 128, PT ;  /* 0x430000000f00780b */ /* 0x040fe20003f4d000 */
[C---:B------:R-:W-:Y:S01]  /*0550*/  FFMA.FTZ R18, -R15.reuse, 0.693145751953125, R8 ;  /* 0x3f3172000f127823 */ /* 0x040fe20000010108 */
[----:B------:R-:W-:Y:S01]  /*0560*/  FFMA.FTZ R17, R12, R19, 0.0083824126049876213074 ;  /* 0x3c0956630c117423 */ /* 0x000fe20000010013 */
[----:B------:R-:W0:Y:S01]  /*0570*/  MUFU.EX2 R16, R14 ;  /* 0x0000000e00107308 */ /* 0x000e220000000800 */
[----:B------:R-:W-:Y:S01]  /*0580*/  FSETP.NEU.AND P1, PT, R8, RZ, PT ;  /* 0x000000ff0800720b */ /* 0x000fe20003f2d000 */
[C---:B------:R-:W-:Y:S01]  /*0590*/  FFMA.FTZ R13, -R15.reuse, 1.428606765330187045e-06, R18 ;  /* 0x35bfbe8e0f0d7823 */ /* 0x040fe20000010112 */
[----:B------:R-:W-:-:S03]  /*05a0*/  FSEL R15, R15, 127, P2 ;  /* 0x42fe00000f0f7808 */ /* 0x000fc60001000000 */
[----:B------:R-:W-:Y:S01]  /*05b0*/  FFMA.FTZ R18, R13, R19, 0.0083824126049876213074 ;  /* 0x3c0956630d127423 */ /* 0x000fe20000010013 */
[C---:B------:R-:W-:Y:S01]  /*05c0*/  FFMA.FTZ R19, R12.reuse, R17, 0.041667830199003219604 ;  /* 0x3d2aabe30c137423 */ /* 0x040fe20000010011 */
[----:B------:R-:W-:Y:S01]  /*05d0*/  FSETP.GT.AND P4, PT, R15, 128, PT ;  /* 0x430000000f00780b */ /* 0x000fe20003f84000 */
[----:B------:R-:W1:Y:S01]  /*05e0*/  MUFU.EX2 R17, R15 ;  /* 0x0000000f00117308 */ /* 0x000e620000000800 */
[----:B------:R-:W-:Y:S01]  /*05f0*/  FFMA.FTZ R18, R13, R18, 0.041667830199003219604 ;  /* 0x3d2aabe30d127423 */ /* 0x000fe20000010012 */
[----:B------:R-:W-:-:S03]  /*0600*/  FFMA.FTZ R19, R12, R19, 0.16666397452354431152 ;  /* 0x3e2aa9f60c137423 */ /* 0x000fc60000010013 */
[C---:B------:R-:W-:Y:S01]  /*0610*/  FFMA.FTZ R18, R13.reuse, R18, 0.16666397452354431152 ;  /* 0x3e2aa9f60d127423 */ /* 0x040fe20000010012 */
[----:B------:R-:W-:Y:S01]  /*0620*/  FFMA.FTZ R19, R12, R19, 0.49999994039535522461 ;  /* 0x3efffffe0c137423 */ /* 0x000fe20000010013 */
[----:B0-----:R-:W-:Y:S02]  /*0630*/  FADD R21, R16, -1 ;  /* 0xbf80000010157421 */ /* 0x001fe40000000000 */
[----:B------:R-:W-:Y:S01]  /*0640*/  FFMA.FTZ R18, R13, R18, 0.49999994039535522461 ;  /* 0x3efffffe0d127423 */ /* 0x000fe20000010012 */
[----:B------:R-:W-:-:S03]  /*0650*/  FMUL R19, R12, R19 ;  /* 0x000000130c137220 */ /* 0x000fc60000400000 */
[----:B------:R-:W-:Y:S01]  /*0660*/  FMUL R18, R13, R18 ;  /* 0x000000120d127220 */ /* 0x000fe20000400000 */
[----:B------:R-:W-:Y:S01]  /*0670*/  FFMA.FTZ R19, R12, R19, R12 ;  /* 0x000000130c137223 */ /* 0x000fe2000001000c */
[----:B-1----:R-:W-:Y:S02]  /*0680*/  FADD R20, R17, -1 ;  /* 0xbf80000011147421 */ /* 0x002fe40000000000 */
[----:B------:R-:W-:Y:S01]  /*0690*/  FFMA.FTZ R18, R13, R18, R13 ;  /* 0x000000120d127223 */ /* 0x000fe2000001000d */
[----:B------:R-:W-:Y:S01]  /*06a0*/  FFMA.FTZ R16, R16, R19, R21 ;  /* 0x0000001310107223 */ /* 0x000fe20000010015 */
[----:B------:R-:W0:Y:S02]  /*06b0*/  LDC.64 R12, c[0x0][0x218] ;  /* 0x00008600ff0c7b82 */ /* 0x000e240000000a00 */
[----:B------:R-:W-:Y:S01]  /*06c0*/  FFMA.FTZ R17, R17, R18, R20 ;  /* 0x0000001211117223 */ /* 0x000fe20000010014 */
[----:B------:R-:W-:Y:S01]  /*06d0*/  @!P3 FADD R16, R16, R16 ;  /* 0x000000101010b221 */ /* 0x000fe20000000000 */
[----:B------:R-:W-:-:S02]  /*06e0*/  FSETP.GT.AND P3, PT, R14, 128, PT ;  /* 0x430000000e00780b */ /* 0x000fc40003f64000 */
[----:B------:R-:W-:Y:S01]  /*06f0*/  @!P2 FADD R17, R17, R17 ;  /* 0x000000111111a221 */ /* 0x000fe20000000000 */
[----:B------:R-:W-:Y:S02]  /*0700*/  FSETP.GEU.AND P2, PT, R15, -25, PT ;  /* 0xc1c800000f00780b */ /* 0x000fe40003f4e000 */
[----:B------:R-:W-:Y:S02]  /*0710*/  FSEL R16, R16, +INF , !P3 ;  /* 0x7f80000010107808 */ /* 0x000fe40005800000 */
[----:B------:R-:W-:Y:S02]  /*0720*/  FSEL R17, R17, +INF , !P4 ;  /* 0x7f80000011117808 */ /* 0x000fe40006000000 */
[----:B------:R-:W-:Y:S01]  /*0730*/  FSETP.GEU.AND P4, PT, R14, -25, PT ;  /* 0xc1c800000e00780b */ /* 0x000fe20003f8e000 */
[----:B------:R-:W-:Y:S01]  /*0740*/  FADD R14, R9, R9 ;  /* 0x00000009090e7221 */ /* 0x000fe20000000000 */
[----:B------:R-:W-:Y:S01]  /*0750*/  FSEL R17, R17, -1, P2 ;  /* 0xbf80000011117808 */ /* 0x000fe20001000000 */
[----:B------:R-:W-:Y:S01]  /*0760*/  @!P1 FADD R17, R8, R8 ;  /* 0x0000000808119221 */ /* 0x000fe20000000000 */
[----:B------:R-:W-:-:S02]  /*0770*/  @P0 FSEL R14, R16, -1, P4 ;  /* 0xbf800000100e0808 */ /* 0x000fc40002000000 */
[----:B------:R-:W-:Y:S02]  /*0780*/  FSETP.GT.AND P2, PT, R11, -R4, PT ;  /* 0x800000040b00720b */ /* 0x000fe40003f44000 */
[----:B------:R-:W-:Y:S02]  /*0790*/  FSETP.GT.AND P0, PT, R10, -R5, PT ;  /* 0x800000050a00720b */ /* 0x000fe40003f04000 */
[----:B------:R-:W-:Y:S01]  /*07a0*/  FSEL R14, R9, R14, P2 ;  /* 0x0000000e090e7208 */ /* 0x000fe20001000000 */
[----:B0-----:R-:W-:Y:S01]  /*07b0*/  IMAD.WIDE R12, R0, 0x4, R12 ;  /* 0x00000004000c7825 */ /* 0x001fe200078e020c */
[----:B------:R-:W-:-:S05]  /*07c0*/  FSEL R15, R8, R17, P0 ;  /* 0x00000011080f7208 */ /* 0x000fca0000000000 */
[----:B------:R-:W-:Y:S01]  /*07d0*/  STG.E.64 desc[UR4][R12.64], R14 ;  /* 0x0000000e0c007986 */ /* 0x000fe2000c101b04 */
[----:B------:R-:W-:Y:S05]  /*07e0*/  EXIT ;  /* 0x000000000000794d */ /* 0x000fea0003800000 */
.L_x_0:
[----:B------:R-:W-:-:S00]  /*07f0*/  BRA `(.L_x_0) ;  /* 0xfffffffc00fc7947 */ /* 0x000fc0000383ffff */
[----:B------:R-:W-:-:S00]  /*0800*/  NOP ;  /* 0x0000000000007918 */ /* 0x000fc00000000000 */
[----:B------:R-:W-:-:S00]  /*0810*/  NOP ;  /* 0x0000000000007918 */ /* 0x000fc00000000000 */
[----:B------:R-:W-:-:S00]  /*0820*/  NOP ;  /* 0x0000000000007918 */ /* 0x000fc00000000000 */
[----:B------:R-:W-:-:S00]  /*0830*/  NOP ;  /* 0x0000000000007918 */ /* 0x000fc00000000000 */
[----:B------:R-:W-:-:S00]  /*0840*/  NOP ;  /* 0x0000000000007918 */ /* 0x000fc00000000000 */
[----:B------:R-:W-:-:S00]  /*0850*/  NOP ;  /* 0x0000000000007918 */ /* 0x000fc00000000000 */
[----:B------:R-:W-:-:S00]  /*0860*/  NOP ;  /* 0x0000000000007918 */ /* 0x000fc00000000000 */
[----:B------:R-:W-:-:S00]  /*0870*/  NOP ;  /* 0x0000000000007918 */ /* 0x000fc00000000000 */
.L_x_1:


//--------------------- .nv.global.init           --------------------------
	.section	.nv.global.init,"aw",@progbits
.nv.global.init:
	.type		_$_str,@object
	.size		_$_str,(_$_str_$_2 - _$_str)
_$_str:
        /*0000*/ 	.byte	0x5f, 0x5f, 0x43, 0x55, 0x44, 0x41, 0x5f, 0x46, 0x54, 0x5a, 0x00
	.type		_$_str_$_2,@object
	.size		_$_str_$_2,(.L_1 - _$_str_$_2)
_$_str_$_2:
        /*000b*/ 	.byte	0x5f, 0x5f, 0x43, 0x55, 0x44, 0x41, 0x5f, 0x50, 0x52, 0x45, 0x43, 0x5f, 0x53, 0x51, 0x52, 0x54
        /*001b*/ 	.byte	0x00
.L_1:


//--------------------- .nv.constant0.triton_poi_fused__native_batch_norm_legit_no_training_add_convolution_elu_repeat_0 --------------------------
	.section	.nv.constant0.triton_poi_fused__native_batch_norm_legit_no_training_add_convolution_elu_repeat_0,"a",@progbits
	.sectionflags	@""
	.align	4
.nv.constant0.triton_poi_fused__native_batch_norm_legit_no_training_add_convolution_elu_repeat_0:
	.zero		596
